//
// Generated by NVIDIA NVVM Compiler
//
// Compiler Build ID: CL-36424714
// Cuda compilation tools, release 13.0, V13.0.88
// Based on NVVM 20.0.0
//

.version 9.0
.target sm_100
.address_size 64

	// .globl	_Z13mxm_amp_tiledPKfS0_Pf
// _ZZ13mxm_amp_tiledPKfS0_PfE6localB has been demoted
// _ZZ13mxm_amp_tiledPKfS0_PfE6localA has been demoted

.visible .entry _Z13mxm_amp_tiledPKfS0_Pf(
	.param .u64 .ptr .align 1 _Z13mxm_amp_tiledPKfS0_Pf_param_0,
	.param .u64 .ptr .align 1 _Z13mxm_amp_tiledPKfS0_Pf_param_1,
	.param .u64 .ptr .align 1 _Z13mxm_amp_tiledPKfS0_Pf_param_2
)
{
	.reg .pred 	%p<2>;
	.reg .b32 	%r<35>;
	.reg .b32 	%f<104>;
	.reg .b64 	%rd<21>;
	// demoted variable
	.shared .align 4 .b8 _ZZ13mxm_amp_tiledPKfS0_PfE6localB[1024];
	// demoted variable
	.shared .align 4 .b8 _ZZ13mxm_amp_tiledPKfS0_PfE6localA[1024];
	ld.param.u64 	%rd7, [_Z13mxm_amp_tiledPKfS0_Pf_param_0];
	cvta.to.global.u64 	%rd1, %rd7;
	mov.u32 	%r14, %tid.x;
	mov.u32 	%r15, %tid.y;
	mov.u32 	%r16, %ctaid.x;
	mov.u32 	%r17, %ntid.x;
	mul.lo.s32 	%r1, %r16, %r17;
	mov.u32 	%r18, %ctaid.y;
	mov.u32 	%r19, %ntid.y;
	mad.lo.s32 	%r20, %r18, %r19, %r15;
	shl.b32 	%r21, %r20, 8;
	add.s32 	%r2, %r21, %r14;
	shl.b32 	%r22, %r15, 6;
	mov.u32 	%r23, _ZZ13mxm_amp_tiledPKfS0_PfE6localA;
	add.s32 	%r3, %r23, %r22;
	mov.u32 	%r24, _ZZ13mxm_amp_tiledPKfS0_PfE6localB;
	shl.b32 	%r25, %r14, 2;
	add.s32 	%r5, %r24, %r25;
	add.s32 	%r4, %r5, %r22;
	mul.wide.u32 	%rd8, %r2, 4;
	add.s64 	%rd9, %rd8, %rd1;
	add.s64 	%rd20, %rd9, 64;
	add.s32 	%r26, %r14, %r1;
	shl.b32 	%r27, %r15, 8;
	add.s32 	%r33, %r26, %r27;
	mov.f32 	%f103, 0f00000000;
	mov.b32 	%r34, 0;
	mov.u32 	%r32, %r2;
$L__BB0_1:
	ld.param.u64 	%rd18, [_Z13mxm_amp_tiledPKfS0_Pf_param_1];
	mul.wide.s32 	%rd10, %r33, 4;
	cvta.to.global.u64 	%rd11, %rd18;
	add.s64 	%rd12, %rd11, %rd10;
	mul.wide.u32 	%rd13, %r32, 4;
	add.s64 	%rd14, %rd1, %rd13;
	ld.global.f32 	%f4, [%rd14];
	add.s32 	%r30, %r3, %r25;
	st.shared.f32 	[%r30], %f4;
	ld.global.f32 	%f5, [%rd12];
	st.shared.f32 	[%r4], %f5;
	bar.sync 	0;
	ld.shared.f32 	%f6, [%r3];
	ld.shared.f32 	%f7, [%r5];
	fma.rn.f32 	%f8, %f6, %f7, %f103;
	ld.shared.f32 	%f9, [%r3+4];
	ld.shared.f32 	%f10, [%r5+64];
	fma.rn.f32 	%f11, %f9, %f10, %f8;
	ld.shared.f32 	%f12, [%r3+8];
	ld.shared.f32 	%f13, [%r5+128];
	fma.rn.f32 	%f14, %f12, %f13, %f11;
	ld.shared.f32 	%f15, [%r3+12];
	ld.shared.f32 	%f16, [%r5+192];
	fma.rn.f32 	%f17, %f15, %f16, %f14;
	ld.shared.f32 	%f18, [%r3+16];
	ld.shared.f32 	%f19, [%r5+256];
	fma.rn.f32 	%f20, %f18, %f19, %f17;
	ld.shared.f32 	%f21, [%r3+20];
	ld.shared.f32 	%f22, [%r5+320];
	fma.rn.f32 	%f23, %f21, %f22, %f20;
	ld.shared.f32 	%f24, [%r3+24];
	ld.shared.f32 	%f25, [%r5+384];
	fma.rn.f32 	%f26, %f24, %f25, %f23;
	ld.shared.f32 	%f27, [%r3+28];
	ld.shared.f32 	%f28, [%r5+448];
	fma.rn.f32 	%f29, %f27, %f28, %f26;
	ld.shared.f32 	%f30, [%r3+32];
	ld.shared.f32 	%f31, [%r5+512];
	fma.rn.f32 	%f32, %f30, %f31, %f29;
	ld.shared.f32 	%f33, [%r3+36];
	ld.shared.f32 	%f34, [%r5+576];
	fma.rn.f32 	%f35, %f33, %f34, %f32;
	ld.shared.f32 	%f36, [%r3+40];
	ld.shared.f32 	%f37, [%r5+640];
	fma.rn.f32 	%f38, %f36, %f37, %f35;
	ld.shared.f32 	%f39, [%r3+44];
	ld.shared.f32 	%f40, [%r5+704];
	fma.rn.f32 	%f41, %f39, %f40, %f38;
	ld.shared.f32 	%f42, [%r3+48];
	ld.shared.f32 	%f43, [%r5+768];
	fma.rn.f32 	%f44, %f42, %f43, %f41;
	ld.shared.f32 	%f45, [%r3+52];
	ld.shared.f32 	%f46, [%r5+832];
	fma.rn.f32 	%f47, %f45, %f46, %f44;
	ld.shared.f32 	%f48, [%r3+56];
	ld.shared.f32 	%f49, [%r5+896];
	fma.rn.f32 	%f50, %f48, %f49, %f47;
	ld.shared.f32 	%f51, [%r3+60];
	ld.shared.f32 	%f52, [%r5+960];
	fma.rn.f32 	%f53, %f51, %f52, %f50;
	bar.sync 	0;
	ld.global.f32 	%f54, [%rd20];
	st.shared.f32 	[%r30], %f54;
	ld.global.f32 	%f55, [%rd12+16384];
	st.shared.f32 	[%r4], %f55;
	bar.sync 	0;
	ld.shared.f32 	%f56, [%r3];
	ld.shared.f32 	%f57, [%r5];
	fma.rn.f32 	%f58, %f56, %f57, %f53;
	ld.shared.f32 	%f59, [%r3+4];
	ld.shared.f32 	%f60, [%r5+64];
	fma.rn.f32 	%f61, %f59, %f60, %f58;
	ld.shared.f32 	%f62, [%r3+8];
	ld.shared.f32 	%f63, [%r5+128];
	fma.rn.f32 	%f64, %f62, %f63, %f61;
	ld.shared.f32 	%f65, [%r3+12];
	ld.shared.f32 	%f66, [%r5+192];
	fma.rn.f32 	%f67, %f65, %f66, %f64;
	ld.shared.f32 	%f68, [%r3+16];
	ld.shared.f32 	%f69, [%r5+256];
	fma.rn.f32 	%f70, %f68, %f69, %f67;
	ld.shared.f32 	%f71, [%r3+20];
	ld.shared.f32 	%f72, [%r5+320];
	fma.rn.f32 	%f73, %f71, %f72, %f70;
	ld.shared.f32 	%f74, [%r3+24];
	ld.shared.f32 	%f75, [%r5+384];
	fma.rn.f32 	%f76, %f74, %f75, %f73;
	ld.shared.f32 	%f77, [%r3+28];
	ld.shared.f32 	%f78, [%r5+448];
	fma.rn.f32 	%f79, %f77, %f78, %f76;
	ld.shared.f32 	%f80, [%r3+32];
	ld.shared.f32 	%f81, [%r5+512];
	fma.rn.f32 	%f82, %f80, %f81, %f79;
	ld.shared.f32 	%f83, [%r3+36];
	ld.shared.f32 	%f84, [%r5+576];
	fma.rn.f32 	%f85, %f83, %f84, %f82;
	ld.shared.f32 	%f86, [%r3+40];
	ld.shared.f32 	%f87, [%r5+640];
	fma.rn.f32 	%f88, %f86, %f87, %f85;
	ld.shared.f32 	%f89, [%r3+44];
	ld.shared.f32 	%f90, [%r5+704];
	fma.rn.f32 	%f91, %f89, %f90, %f88;
	ld.shared.f32 	%f92, [%r3+48];
	ld.shared.f32 	%f93, [%r5+768];
	fma.rn.f32 	%f94, %f92, %f93, %f91;
	ld.shared.f32 	%f95, [%r3+52];
	ld.shared.f32 	%f96, [%r5+832];
	fma.rn.f32 	%f97, %f95, %f96, %f94;
	ld.shared.f32 	%f98, [%r3+56];
	ld.shared.f32 	%f99, [%r5+896];
	fma.rn.f32 	%f100, %f98, %f99, %f97;
	ld.shared.f32 	%f101, [%r3+60];
	ld.shared.f32 	%f102, [%r5+960];
	fma.rn.f32 	%f103, %f101, %f102, %f100;
	bar.sync 	0;
	add.s32 	%r10, %r34, 32;
	add.s64 	%rd20, %rd20, 128;
	add.s32 	%r33, %r33, 8192;
	add.s32 	%r32, %r32, 32;
	setp.lt.u32 	%p1, %r34, 224;
	mov.u32 	%r34, %r10;
	@%p1 bra 	$L__BB0_1;
	ld.param.u64 	%rd19, [_Z13mxm_amp_tiledPKfS0_Pf_param_2];
	cvta.to.global.u64 	%rd15, %rd19;
	add.s32 	%r31, %r2, %r1;
	mul.wide.s32 	%rd16, %r31, 4;
	add.s64 	%rd17, %rd15, %rd16;
	st.global.f32 	[%rd17], %f103;
	ret;

}


// ===== COMPILED SASS (sm_100) =====

	.target	sm_100

	.elftype	@"ET_EXEC"


//--------------------- .note.nv.tkinfo           --------------------------
	.section	.note.nv.tkinfo,"",@"SHT_NOTE"
	.sectionflags	@"SHF_NOTE_NV_TKINFO"
	.tkinfo
        /*0018*/ 	.word	0x00000002
        /*0030*/ 	.string	""
        /*0030*/ 	.string	"ptxas"
        /*0030*/ 	.string	"Cuda compilation tools, release 13.0, V13.0.88"
        /*0030*/ 	.string	"Build cuda_13.0.r13.0/compiler.36424714_0"
        /*0030*/ 	.string	"-arch sm_100 -m 64 "



//--------------------- .note.nv.cuinfo           --------------------------
	.section	.note.nv.cuinfo,"",@"SHT_NOTE"
	.sectionflags	@"SHF_NOTE_NV_CUINFO"
        /*0018*/ 	.short	0x0002
        /*001a*/ 	.short	0x0064
        /*001c*/ 	.short	0x0082
	.zero		2


//--------------------- .nv.info                  --------------------------
	.section	.nv.info,"",@"SHT_CUDA_INFO"
	.align	4


	//----- nvinfo : EIATTR_REGCOUNT
	.align		4
        /*0000*/ 	.byte	0x04, 0x2f
        /*0002*/ 	.short	(.L_1 - .L_0)
	.align		4
.L_0:
        /*0004*/ 	.word	index@(_Z13mxm_amp_tiledPKfS0_Pf)
        /*0008*/ 	.word	0x00000020


	//----- nvinfo : EIATTR_FRAME_SIZE
	.align		4
.L_1:
        /*000c*/ 	.byte	0x04, 0x11
        /*000e*/ 	.short	(.L_3 - .L_2)
	.align		4
.L_2:
        /*0010*/ 	.word	index@(_Z13mxm_amp_tiledPKfS0_Pf)
        /*0014*/ 	.word	0x00000000


	//----- nvinfo : EIATTR_MIN_STACK_SIZE
	.align		4
.L_3:
        /*0018*/ 	.byte	0x04, 0x12
        /*001a*/ 	.short	(.L_5 - .L_4)
	.align		4
.L_4:
        /*001c*/ 	.word	index@(_Z13mxm_amp_tiledPKfS0_Pf)
        /*0020*/ 	.word	0x00000000
.L_5:


//--------------------- .nv.compat                --------------------------
	.section	.nv.compat,"",@"SHT_CUDA_COMPAT_INFO"
	.align	4
        /*0000*/ 	.byte	0x02, 0x09, 0x00, 0x00, 0x02, 0x02, 0x01, 0x00, 0x02, 0x05, 0x05, 0x00, 0x03, 0x07, 0x01, 0x01
        /*0010*/ 	.byte	0x02, 0x03, 0x00, 0x00, 0x02, 0x06, 0x01, 0x00, 0x04, 0x0b, 0x08, 0x00, 0x09, 0x00, 0x00, 0x00
        /*0020*/ 	.byte	0x00, 0x00, 0x00, 0x00


//--------------------- .nv.info._Z13mxm_amp_tiledPKfS0_Pf --------------------------
	.section	.nv.info._Z13mxm_amp_tiledPKfS0_Pf,"",@"SHT_CUDA_INFO"
	.sectionflags	@""
	.align	4


	//----- nvinfo : EIATTR_CUDA_API_VERSION
	.align		4
        /*0000*/ 	.byte	0x04, 0x37
        /*0002*/ 	.short	(.L_7 - .L_6)
.L_6:
        /*0004*/ 	.word	0x00000082


	//----- nvinfo : EIATTR_KPARAM_INFO
	.align		4
.L_7:
        /*0008*/ 	.byte	0x04, 0x17
        /*000a*/ 	.short	(.L_9 - .L_8)
.L_8:
        /*000c*/ 	.word	0x00000000
        /*0010*/ 	.short	0x0002
        /*0012*/ 	.short	0x0010
        /*0014*/ 	.byte	0x00, 0xf5, 0x21, 0x00


	//----- nvinfo : EIATTR_KPARAM_INFO
	.align		4
.L_9:
        /*0018*/ 	.byte	0x04, 0x17
        /*001a*/ 	.short	(.L_11 - .L_10)
.L_10:
        /*001c*/ 	.word	0x00000000
        /*0020*/ 	.short	0x0001
        /*0022*/ 	.short	0x0008
        /*0024*/ 	.byte	0x00, 0xf5, 0x21, 0x00


	//----- nvinfo : EIATTR_KPARAM_INFO
	.align		4
.L_11:
        /*0028*/ 	.byte	0x04, 0x17
        /*002a*/ 	.short	(.L_13 - .L_12)
.L_12:
        /*002c*/ 	.word	0x00000000
        /*0030*/ 	.short	0x0000
        /*0032*/ 	.short	0x0000
        /*0034*/ 	.byte	0x00, 0xf5, 0x21, 0x00


	//----- nvinfo : EIATTR_SPARSE_MMA_MASK
	.align		4
.L_13:
        /*0038*/ 	.byte	0x03, 0x50
        /*003a*/ 	.short	0x0000


	//----- nvinfo : EIATTR_MAXREG_COUNT
	.align		4
        /*003c*/ 	.byte	0x03, 0x1b
        /*003e*/ 	.short	0x00ff


	//----- nvinfo : EIATTR_NUM_BARRIERS
	.align		4
        /*0040*/ 	.byte	0x02, 0x4c
        /*0042*/ 	.byte	0x01
	.zero		1


	//----- nvinfo : EIATTR_MERCURY_ISA_VERSION
	.align		4
        /*0044*/ 	.byte	0x03, 0x5f
        /*0046*/ 	.short	0x0101


	//----- nvinfo : EIATTR_VRC_CTA_INIT_COUNT
	.align		4
        /*0048*/ 	.byte	0x02, 0x4a
	.zero		1
	.zero		1


	//----- nvinfo : EIATTR_EXIT_INSTR_OFFSETS
	.align		4
        /*004c*/ 	.byte	0x04, 0x1c
        /*004e*/ 	.short	(.L_15 - .L_14)


	//   ....[0]....
.L_14:
        /*0050*/ 	.word	0x00000820


	//----- nvinfo : EIATTR_CBANK_PARAM_SIZE
	.align		4
.L_15:
        /*0054*/ 	.byte	0x03, 0x19
        /*0056*/ 	.short	0x0018


	//----- nvinfo : EIATTR_PARAM_CBANK
	.align		4
        /*0058*/ 	.byte	0x04, 0x0a
        /*005a*/ 	.short	(.L_17 - .L_16)
	.align		4
.L_16:
        /*005c*/ 	.word	index@(.nv.constant0._Z13mxm_amp_tiledPKfS0_Pf)
        /*0060*/ 	.short	0x0380
        /*0062*/ 	.short	0x0018


	//----- nvinfo : EIATTR_SW_WAR
	.align		4
.L_17:
        /*0064*/ 	.byte	0x04, 0x36
        /*0066*/ 	.short	(.L_19 - .L_18)
.L_18:
        /*0068*/ 	.word	0x00000008
.L_19:


//--------------------- .nv.callgraph             --------------------------
	.section	.nv.callgraph,"",@"SHT_CUDA_CALLGRAPH"
	.align	4
	.sectionentsize	8
	.align		4
        /*0000*/ 	.word	0x00000000
	.align		4
        /*0004*/ 	.word	0xffffffff
	.align		4
        /*0008*/ 	.word	0x00000000
	.align		4
        /*000c*/ 	.word	0xfffffffe
	.align		4
        /*0010*/ 	.word	0x00000000
	.align		4
        /*0014*/ 	.word	0xfffffffd
	.align		4
        /*0018*/ 	.word	0x00000000
	.align		4
        /*001c*/ 	.word	0xfffffffc


//--------------------- .text._Z13mxm_amp_tiledPKfS0_Pf --------------------------
	.section	.text._Z13mxm_amp_tiledPKfS0_Pf,"ax",@progbits
	.align	128
        .global         _Z13mxm_amp_tiledPKfS0_Pf
        .type           _Z13mxm_amp_tiledPKfS0_Pf,@function
        .size           _Z13mxm_amp_tiledPKfS0_Pf,(.L_x_2 - _Z13mxm_amp_tiledPKfS0_Pf)
        .other          _Z13mxm_amp_tiledPKfS0_Pf,@"STO_CUDA_ENTRY STV_DEFAULT"
_Z13mxm_amp_tiledPKfS0_Pf:
.text._Z13mxm_amp_tiledPKfS0_Pf:
[----:B------:R-:W-:Y:S01]  /*0000*/  LDC R1, c[0x0][0x37c] ;  /* 0x0000df00ff017b82 */ /* 0x000fe20000000800 */
[----:B------:R-:W0:Y:S01]  /*0010*/  S2R R6, SR_TID.Y ;  /* 0x0000000000067919 */ /* 0x000e220000002200 */
[----:B------:R-:W1:Y:S06]  /*0020*/  LDCU UR6, c[0x0][0x360] ;  /* 0x00006c00ff0677ac */ /* 0x000e6c0008000800 */
[----:B------:R-:W0:Y:S01]  /*0030*/  S2UR UR4, SR_CTAID.Y ;  /* 0x00000000000479c3 */ /* 0x000e220000002600 */
[----:B------:R-:W-:Y:S01]  /*0040*/  HFMA2 R11, -RZ, RZ, 0, 0 ;  /* 0x00000000ff0b7431 */ /* 0x000fe200000001ff */
[----:B------:R-:W2:Y:S01]  /*0050*/  S2R R4, SR_TID.X ;  /* 0x0000000000047919 */ /* 0x000ea20000002100 */
[----:B------:R-:W3:Y:S05]  /*0060*/  LDCU.64 UR8, c[0x0][0x358] ;  /* 0x00006b00ff0877ac */ /* 0x000eea0008000a00 */
[----:B------:R-:W0:Y:S08]  /*0070*/  LDC R17, c[0x0][0x364] ;  /* 0x0000d900ff117b82 */ /* 0x000e300000000800 */
[----:B------:R-:W1:Y:S08]  /*0080*/  S2UR UR5, SR_CTAID.X ;  /* 0x00000000000579c3 */ /* 0x000e700000002500 */
[----:B------:R-:W4:Y:S08]  /*0090*/  S2UR UR7, SR_CgaCtaId ;  /* 0x00000000000779c3 */ /* 0x000f300000008800 */
[----:B------:R-:W5:Y:S01]  /*00a0*/  LDC.64 R20, c[0x0][0x380] ;  /* 0x0000e000ff147b82 */ /* 0x000f620000000a00 */
[----:B0-----:R-:W-:Y:S01]  /*00b0*/  IMAD R17, R17, UR4, R6 ;  /* 0x0000000411117c24 */ /* 0x001fe2000f8e0206 */
[----:B------:R-:W-:-:S04]  /*00c0*/  UMOV UR4, 0x400 ;  /* 0x0000040000047882 */ /* 0x000fc80000000000 */
[----:B--2---:R-:W-:Y:S02]  /*00d0*/  LEA R17, R17, R4, 0x8 ;  /* 0x0000000411117211 */ /* 0x004fe400078e40ff */
[----:B------:R-:W0:Y:S01]  /*00e0*/  LDC.64 R18, c[0x0][0x388] ;  /* 0x0000e200ff127b82 */ /* 0x000e220000000a00 */
[----:B-1----:R-:W-:Y:S02]  /*00f0*/  UIMAD UR5, UR5, UR6, URZ ;  /* 0x00000006050572a4 */ /* 0x002fe4000f8e02ff */
[----:B------:R-:W-:-:S04]  /*0100*/  UIADD3 UR6, UPT, UPT, UR4, 0x400, URZ ;  /* 0x0000040004067890 */ /* 0x000fc8000fffe0ff */
[----:B------:R-:W-:Y:S01]  /*0110*/  IADD3 R5, PT, PT, R4, UR5, RZ ;  /* 0x0000000504057c10 */ /* 0x000fe2000fffe0ff */
[----:B----4-:R-:W-:Y:S02]  /*0120*/  ULEA UR4, UR7, UR4, 0x18 ;  /* 0x0000000407047291 */ /* 0x010fe4000f8ec0ff */
[----:B------:R-:W-:Y:S01]  /*0130*/  ULEA UR6, UR7, UR6, 0x18 ;  /* 0x0000000607067291 */ /* 0x000fe2000f8ec0ff */
[----:B------:R-:W-:-:S03]  /*0140*/  LEA R5, R6, R5, 0x8 ;  /* 0x0000000506057211 */ /* 0x000fc600078e40ff */
[----:B------:R-:W-:Y:S01]  /*0150*/  LEA R7, R4, UR4, 0x2 ;  /* 0x0000000404077c11 */ /* 0x000fe2000f8e10ff */
[----:B------:R-:W-:Y:S01]  /*0160*/  UMOV UR4, URZ ;  /* 0x000000ff00047c82 */ /* 0x000fe20008000000 */
[----:B-----5:R-:W-:Y:S01]  /*0170*/  IMAD.WIDE.U32 R2, R17, 0x4, R20 ;  /* 0x0000000411027825 */ /* 0x020fe200078e0014 */
[C---:B------:R-:W-:Y:S02]  /*0180*/  LEA R16, R6.reuse, UR6, 0x6 ;  /* 0x0000000606107c11 */ /* 0x040fe4000f8e30ff */
[----:B------:R-:W-:Y:S02]  /*0190*/  LEA R6, R6, R7, 0x6 ;  /* 0x0000000706067211 */ /* 0x000fe400078e30ff */
[----:B------:R-:W-:Y:S02]  /*01a0*/  IADD3 R0, P0, PT, R2, 0x40, RZ ;  /* 0x0000004002007810 */ /* 0x000fe40007f1e0ff */
[----:B------:R-:W-:Y:S02]  /*01b0*/  LEA R4, R4, R16, 0x2 ;  /* 0x0000001004047211 */ /* 0x000fe400078e10ff */
[----:B------:R-:W-:-:S02]  /*01c0*/  IADD3.X R3, PT, PT, RZ, R3, RZ, P0, !PT ;  /* 0x00000003ff037210 */ /* 0x000fc400007fe4ff */
[----:B---3--:R-:W-:-:S07]  /*01d0*/  MOV R2, R17 ;  /* 0x0000001100027202 */ /* 0x008fce0000000f00 */
.L_x_0:
[----:B------:R-:W-:-:S04]  /*01e0*/  IMAD.WIDE.U32 R8, R2, 0x4, R20 ;  /* 0x0000000402087825 */ /* 0x000fc800078e0014 */
[----:B0-----:R-:W-:Y:S02]  /*01f0*/  IMAD.WIDE R22, R5, 0x4, R18 ;  /* 0x0000000405167825 */ /* 0x001fe400078e0212 */
[----:B------:R-:W2:Y:S04]  /*0200*/  LDG.E R9, desc[UR8][R8.64] ;  /* 0x0000000808097981 */ /* 0x000ea8000c1e1900 */
[----:B------:R-:W3:Y:S04]  /*0210*/  LDG.E R27, desc[UR8][R22.64] ;  /* 0x00000008161b7981 */ /* 0x000ee8000c1e1900 */
[----:B--2---:R-:W-:Y:S04]  /*0220*/  STS [R4], R9 ;  /* 0x0000000904007388 */ /* 0x004fe80000000800 */
[----:B---3--:R-:W-:Y:S01]  /*0230*/  STS [R6], R27 ;  /* 0x0000001b06007388 */ /* 0x008fe20000000800 */
[----:B------:R-:W-:Y:S06]  /*0240*/  BAR.SYNC.DEFER_BLOCKING 0x0 ;  /* 0x0000000000007b1d */ /* 0x000fec0000010000 */
[----:B------:R-:W-:Y:S04]  /*0250*/  LDS R10, [R7] ;  /* 0x00000000070a7984 */ /* 0x000fe80000000800 */
[----:B------:R-:W0:Y:S04]  /*0260*/  LDS.128 R12, [R16] ;  /* 0x00000000100c7984 */ /* 0x000e280000000c00 */
[----:B------:R-:W1:Y:S04]  /*0270*/  LDS R29, [R7+0x40] ;  /* 0x00004000071d7984 */ /* 0x000e680000000800 */
[----:B------:R-:W2:Y:S04]  /*0280*/  LDS R25, [R7+0x80] ;  /* 0x0000800007197984 */ /* 0x000ea80000000800 */
[----:B------:R-:W-:Y:S04]  /*0290*/  LDS R28, [R7+0x100] ;  /* 0x00010000071c7984 */ /* 0x000fe80000000800 */
[----:B------:R-:W-:Y:S04]  /*02a0*/  LDS R24, [R7+0x140] ;  /* 0x0001400007187984 */ /* 0x000fe80000000800 */
[----:B------:R-:W-:Y:S01]  /*02b0*/  LDS R27, [R7+0x240] ;  /* 0x00024000071b7984 */ /* 0x000fe20000000800 */
[----:B0-----:R-:W-:-:S03]  /*02c0*/  FFMA R10, R12, R10, R11 ;  /* 0x0000000a0c0a7223 */ /* 0x001fc6000000000b */
[----:B------:R-:W0:Y:S01]  /*02d0*/  LDS R12, [R7+0xc0] ;  /* 0x0000c000070c7984 */ /* 0x000e220000000800 */
[----:B-1----:R-:W-:-:S03]  /*02e0*/  FFMA R26, R29, R13, R10 ;  /* 0x0000000d1d1a7223 */ /* 0x002fc6000000000a */
[----:B------:R-:W1:Y:S01]  /*02f0*/  LDS.128 R8, [R16+0x10] ;  /* 0x0000100010087984 */ /* 0x000e620000000c00 */
[----:B--2---:R-:W-:-:S03]  /*0300*/  FFMA R13, R25, R14, R26 ;  /* 0x0000000e190d7223 */ /* 0x004fc6000000001a */
[----:B------:R-:W2:Y:S04]  /*0310*/  LDS R25, [R7+0x180] ;  /* 0x0001800007197984 */ /* 0x000ea80000000800 */
[----:B------:R-:W-:Y:S01]  /*0320*/  LDS R26, [R7+0x340] ;  /* 0x00034000071a7984 */ /* 0x000fe20000000800 */
[----:B0-----:R-:W-:-:S04]  /*0330*/  FFMA R13, R12, R15, R13 ;  /* 0x0000000f0c0d7223 */ /* 0x001fc8000000000d */
[----:B-1----:R-:W-:Y:S02]  /*0340*/  FFMA R13, R8, R28, R13 ;  /* 0x0000001c080d7223 */ /* 0x002fe4000000000d */
[----:B------:R-:W0:Y:S02]  /*0350*/  LDS R8, [R7+0x1c0] ;  /* 0x0001c00007087984 */ /* 0x000e240000000800 */
[----:B------:R-:W-:Y:S02]  /*0360*/  FFMA R24, R24, R9, R13 ;  /* 0x0000000918187223 */ /* 0x000fe4000000000d */
[----:B------:R-:W-:Y:S02]  /*0370*/  LDS R9, [R7+0x200] ;  /* 0x0002000007097984 */ /* 0x000fe40000000800 */
[----:B--2---:R-:W-:Y:S02]  /*0380*/  FFMA R25, R25, R10, R24 ;  /* 0x0000000a19197223 */ /* 0x004fe40000000018 */
[----:B------:R-:W1:Y:S04]  /*0390*/  LDS.128 R12, [R16+0x20] ;  /* 0x00002000100c7984 */ /* 0x000e680000000c00 */
[----:B------:R-:W2:Y:S04]  /*03a0*/  LDS R24, [R7+0x280] ;  /* 0x0002800007187984 */ /* 0x000ea80000000800 */
[----:B------:R-:W3:Y:S04]  /*03b0*/  LDS R10, [R7+0x2c0] ;  /* 0x0002c000070a7984 */ /* 0x000ee80000000800 */
[----:B------:R-:W-:Y:S01]  /*03c0*/  LDS R28, [R7+0x3c0] ;  /* 0x0003c000071c7984 */ /* 0x000fe20000000800 */
[----:B0-----:R-:W-:Y:S01]  /*03d0*/  FFMA R11, R8, R11, R25 ;  /* 0x0000000b080b7223 */ /* 0x001fe20000000019 */
[----:B------:R-:W-:-:S03]  /*03e0*/  MOV R25, R3 ;  /* 0x0000000300197202 */ /* 0x000fc60000000f00 */
[----:B-1----:R-:W-:-:S04]  /*03f0*/  FFMA R12, R12, R9, R11 ;  /* 0x000000090c0c7223 */ /* 0x002fc8000000000b */
[----:B------:R-:W-:Y:S02]  /*0400*/  FFMA R13, R27, R13, R12 ;  /* 0x0000000d1b0d7223 */ /* 0x000fe4000000000c */
[----:B------:R-:W-:Y:S02]  /*0410*/  LDS R27, [R7+0x380] ;  /* 0x00038000071b7984 */ /* 0x000fe40000000800 */
[----:B--2---:R-:W-:Y:S01]  /*0420*/  FFMA R9, R24, R14, R13 ;  /* 0x0000000e18097223 */ /* 0x004fe2000000000d */
[----:B------:R-:W-:Y:S01]  /*0430*/  MOV R24, R0 ;  /* 0x0000000000187202 */ /* 0x000fe20000000f00 */
[----:B------:R-:W-:Y:S02]  /*0440*/  LDS R13, [R7+0x300] ;  /* 0x00030000070d7984 */ /* 0x000fe40000000800 */
[----:B---3--:R-:W-:Y:S02]  /*0450*/  FFMA R15, R10, R15, R9 ;  /* 0x0000000f0a0f7223 */ /* 0x008fe40000000009 */
[----:B------:R-:W0:Y:S01]  /*0460*/  LDS.128 R8, [R16+0x30] ;  /* 0x0000300010087984 */ /* 0x000e220000000c00 */
[----:B------:R-:W-:Y:S06]  /*0470*/  BAR.SYNC.DEFER_BLOCKING 0x0 ;  /* 0x0000000000007b1d */ /* 0x000fec0000010000 */
[----:B------:R-:W2:Y:S04]  /*0480*/  LDG.E R24, desc[UR8][R24.64] ;  /* 0x0000000818187981 */ /* 0x000ea8000c1e1900 */
[----:B------:R-:W3:Y:S01]  /*0490*/  LDG.E R23, desc[UR8][R22.64+0x4000] ;  /* 0x0040000816177981 */ /* 0x000ee2000c1e1900 */
[----:B------:R-:W-:Y:S01]  /*04a0*/  UISETP.GE.U32.AND UP0, UPT, UR4, 0xe0, UPT ;  /* 0x000000e00400788c */ /* 0x000fe2000bf06070 */
[----:B------:R-:W-:Y:S01]  /*04b0*/  IADD3 R0, P0, PT, R0, 0x80, RZ ;  /* 0x0000008000007810 */ /* 0x000fe20007f1e0ff */
[----:B------:R-:W-:Y:S01]  /*04c0*/  UIADD3 UR6, UPT, UPT, UR4, 0x20, URZ ;  /* 0x0000002004067890 */ /* 0x000fe2000fffe0ff */
[----:B------:R-:W-:-:S02]  /*04d0*/  IADD3 R5, PT, PT, R5, 0x2000, RZ ;  /* 0x0000200005057810 */ /* 0x000fc40007ffe0ff */
[----:B------:R-:W-:Y:S01]  /*04e0*/  IADD3 R2, PT, PT, R2, 0x20, RZ ;  /* 0x0000002002027810 */ /* 0x000fe20007ffe0ff */
[----:B0-----:R-:W-:Y:S01]  /*04f0*/  FFMA R8, R8, R13, R15 ;  /* 0x0000000d08087223 */ /* 0x001fe2000000000f */
[----:B------:R-:W-:Y:S02]  /*0500*/  IADD3.X R3, PT, PT, RZ, R3, RZ, P0, !PT ;  /* 0x00000003ff037210 */ /* 0x000fe400007fe4ff */
[----:B------:R-:W-:Y:S01]  /*0510*/  UMOV UR4, UR6 ;  /* 0x0000000600047c82 */ /* 0x000fe20008000000 */
[----:B------:R-:W-:-:S04]  /*0520*/  FFMA R8, R26, R9, R8 ;  /* 0x000000091a087223 */ /* 0x000fc80000000008 */
[----:B------:R-:W-:-:S04]  /*0530*/  FFMA R27, R27, R10, R8 ;  /* 0x0000000a1b1b7223 */ /* 0x000fc80000000008 */
[----:B------:R-:W-:Y:S01]  /*0540*/  FFMA R11, R28, R11, R27 ;  /* 0x0000000b1c0b7223 */ /* 0x000fe2000000001b */
[----:B--2---:R-:W-:Y:S04]  /*0550*/  STS [R4], R24 ;  /* 0x0000001804007388 */ /* 0x004fe80000000800 */
[----:B---3--:R-:W-:Y:S01]  /*0560*/  STS [R6], R23 ;  /* 0x0000001706007388 */ /* 0x008fe20000000800 */
[----:B------:R-:W-:Y:S06]  /*0570*/  BAR.SYNC.DEFER_BLOCKING 0x0 ;  /* 0x0000000000007b1d */ /* 0x000fec0000010000 */
[----:B------:R-:W-:Y:S04]  /*0580*/  LDS R29, [R7] ;  /* 0x00000000071d7984 */ /* 0x000fe80000000800 */
[----:B------:R-:W0:Y:S04]  /*0590*/  LDS.128 R12, [R16] ;  /* 0x00000000100c7984 */ /* 0x000e280000000c00 */
[----:B------:R-:W1:Y:S04]  /*05a0*/  LDS R26, [R7+0x40] ;  /* 0x00004000071a7984 */ /* 0x000e680000000800 */
[----:B------:R-:W2:Y:S04]  /*05b0*/  LDS R25, [R7+0x80] ;  /* 0x0000800007197984 */ /* 0x000ea80000000800 */
[----:B------:R-:W3:Y:S04]  /*05c0*/  LDS R24, [R7+0xc0] ;  /* 0x0000c00007187984 */ /* 0x000ee80000000800 */
[----:B------:R-:W-:Y:S04]  /*05d0*/  LDS R23, [R7+0x100] ;  /* 0x0001000007177984 */ /* 0x000fe80000000800 */
[----:B------:R-:W-:Y:S04]  /*05e0*/  LDS R22, [R7+0x140] ;  /* 0x0001400007167984 */ /* 0x000fe80000000800 */
[----:B------:R-:W-:Y:S01]  /*05f0*/  LDS R27, [R7+0x200] ;  /* 0x00020000071b7984 */ /* 0x000fe20000000800 */
[----:B0-----:R-:W-:-:S03]  /*0600*/  FFMA R29, R12, R29, R11 ;  /* 0x0000001d0c1d7223 */ /* 0x001fc6000000000b */
[----:B------:R-:W0:Y:S01]  /*0610*/  LDS.128 R8, [R16+0x10] ;  /* 0x0000100010087984 */ /* 0x000e220000000c00 */
[----:B-1----:R-:W-:-:S04]  /*0620*/  FFMA R26, R26, R13, R29 ;  /* 0x0000000d1a1a7223 */ /* 0x002fc8000000001d */
[----:B--2---:R-:W-:Y:S02]  /*0630*/  FFMA R13, R25, R14, R26 ;  /* 0x0000000e190d7223 */ /* 0x004fe4000000001a */
[----:B------:R-:W1:Y:S02]  /*0640*/  LDS R25, [R7+0x180] ;  /* 0x0001800007197984 */ /* 0x000e640000000800 */
[----:B---3--:R-:W-:Y:S02]  /*0650*/  FFMA R13, R24, R15, R13 ;  /* 0x0000000f180d7223 */ /* 0x008fe4000000000d */
[----:B------:R-:W2:Y:S04]  /*0660*/  LDS R26, [R7+0x1c0] ;  /* 0x0001c000071a7984 */ /* 0x000ea80000000800 */
[----:B------:R-:W-:Y:S01]  /*0670*/  LDS R24, [R7+0x240] ;  /* 0x0002400007187984 */ /* 0x000fe20000000800 */
[----:B0-----:R-:W-:-:S03]  /*0680*/  FFMA R23, R8, R23, R13 ;  /* 0x0000001708177223 */ /* 0x001fc6000000000d */
[----:B------:R-:W0:Y:S01]  /*0690*/  LDS.128 R12, [R16+0x20] ;  /* 0x00002000100c7984 */ /* 0x000e220000000c00 */
[----:B------:R-:W-:-:S03]  /*06a0*/  FFMA R22, R22, R9, R23 ;  /* 0x0000000916167223 */ /* 0x000fc60000000017 */
[----:B------:R-:W3:Y:S01]  /*06b0*/  LDS R23, [R7+0x280] ;  /* 0x0002800007177984 */ /* 0x000ee20000000800 */
[----:B-1----:R-:W-:-:S03]  /*06c0*/  FFMA R25, R25, R10, R22 ;  /* 0x0000000a19197223 */ /* 0x002fc60000000016 */
[----:B------:R-:W1:Y:S01]  /*06d0*/  LDS R22, [R7+0x2c0] ;  /* 0x0002c00007167984 */ /* 0x000e620000000800 */
[----:B--2---:R-:W-:-:S03]  /*06e0*/  FFMA R11, R26, R11, R25 ;  /* 0x0000000b1a0b7223 */ /* 0x004fc60000000019 */
[----:B------:R-:W-:Y:S01]  /*06f0*/  LDS R25, [R7+0x300] ;  /* 0x0003000007197984 */ /* 0x000fe20000000800 */
[----:B0-----:R-:W-:-:S03]  /*0700*/  FFMA R27, R12, R27, R11 ;  /* 0x0000001b0c1b7223 */ /* 0x001fc6000000000b */
[----:B------:R-:W0:Y:S01]  /*0710*/  LDS.128 R8, [R16+0x30] ;  /* 0x0000300010087984 */ /* 0x000e220000000c00 */
[----:B------:R-:W-:-:S03]  /*0720*/  FFMA R24, R24, R13, R27 ;  /* 0x0000000d18187223 */ /* 0x000fc6000000001b */
[----:B------:R-:W2:Y:S01]  /*0730*/  LDS R27, [R7+0x340] ;  /* 0x00034000071b7984 */ /* 0x000ea20000000800 */
[----:B---3--:R-:W-:-:S03]  /*0740*/  FFMA R23, R23, R14, R24 ;  /* 0x0000000e17177223 */ /* 0x008fc60000000018 */
[----:B------:R-:W3:Y:S01]  /*0750*/  LDS R13, [R7+0x380] ;  /* 0x00038000070d7984 */ /* 0x000ee20000000800 */
[----:B-1----:R-:W-:-:S03]  /*0760*/  FFMA R15, R22, R15, R23 ;  /* 0x0000000f160f7223 */ /* 0x002fc60000000017 */
[----:B------:R-:W1:Y:S01]  /*0770*/  LDS R12, [R7+0x3c0] ;  /* 0x0003c000070c7984 */ /* 0x000e620000000800 */
[----:B0-----:R-:W-:-:S04]  /*0780*/  FFMA R8, R8, R25, R15 ;  /* 0x0000001908087223 */ /* 0x001fc8000000000f */
[----:B--2---:R-:W-:-:S04]  /*0790*/  FFMA R8, R27, R9, R8 ;  /* 0x000000091b087223 */ /* 0x004fc80000000008 */
[----:B---3--:R-:W-:-:S04]  /*07a0*/  FFMA R13, R13, R10, R8 ;  /* 0x0000000a0d0d7223 */ /* 0x008fc80000000008 */
[----:B-1----:R-:W-:Y:S01]  /*07b0*/  FFMA R11, R12, R11, R13 ;  /* 0x0000000b0c0b7223 */ /* 0x002fe2000000000d */
[----:B------:R-:W-:Y:S06]  /*07c0*/  BAR.SYNC.DEFER_BLOCKING 0x0 ;  /* 0x0000000000007b1d */ /* 0x000fec0000010000 */
[----:B------:R-:W-:Y:S05]  /*07d0*/  BRA.U !UP0, `(.L_x_0) ;  /* 0xfffffff908807547 */ /* 0x000fea000b83ffff */
[----:B------:R-:W0:Y:S01]  /*07e0*/  LDC.64 R2, c[0x0][0x390] ;  /* 0x0000e400ff027b82 */ /* 0x000e220000000a00 */
[----:B------:R-:W-:-:S05]  /*07f0*/  IADD3 R17, PT, PT, R17, UR5, RZ ;  /* 0x0000000511117c10 */ /* 0x000fca000fffe0ff */
[----:B0-----:R-:W-:-:S05]  /*0800*/  IMAD.WIDE R2, R17, 0x4, R2 ;  /* 0x0000000411027825 */ /* 0x001fca00078e0202 */
[----:B------:R-:W-:Y:S01]  /*0810*/  STG.E desc[UR8][R2.64], R11 ;  /* 0x0000000b02007986 */ /* 0x000fe2000c101908 */
[----:B------:R-:W-:Y:S05]  /*0820*/  EXIT ;  /* 0x000000000000794d */ /* 0x000fea0003800000 */
.L_x_1:
[----:B------:R-:W-:-:S00]  /*0830*/  BRA `(.L_x_1) ;  /* 0xfffffffc00fc7947 */ /* 0x000fc0000383ffff */
[----:B------:R-:W-:-:S00]  /*0840*/  NOP ;  /* 0x0000000000007918 */ /* 0x000fc00000000000 */
        /* <DEDUP_REMOVED lines=11> */
.L_x_2:


//--------------------- .nv.shared._Z13mxm_amp_tiledPKfS0_Pf --------------------------
	.section	.nv.shared._Z13mxm_amp_tiledPKfS0_Pf,"aw",@nobits
	.sectionflags	@""
	.align	4
.nv.shared._Z13mxm_amp_tiledPKfS0_Pf:
	.zero		3072


//--------------------- .nv.shared.reserved.0     --------------------------
	.section	.nv.shared.reserved.0,"aw",@nobits
	.weak		__nv_reservedSMEM_offset_0_alias
	.size		__nv_reservedSMEM_offset_0_alias, 0, 64
	.other		__nv_reservedSMEM_offset_0_alias,@"STO_CUDA_RESERVED_SHARED STV_DEFAULT"
__nv_reservedSMEM_offset_0_alias:
	.zero		0
	.zero		64


//--------------------- .nv.constant0._Z13mxm_amp_tiledPKfS0_Pf --------------------------
	.section	.nv.constant0._Z13mxm_amp_tiledPKfS0_Pf,"a",@progbits
	.sectionflags	@""
	.align	4
.nv.constant0._Z13mxm_amp_tiledPKfS0_Pf:
	.zero		920


//--------------------- SYMBOLS --------------------------

	.type		.nv.reservedSmem.offset0,@object
	.size		.nv.reservedSmem.offset0,0x4
	.type		.nv.reservedSmem.cap,@object
	.size		.nv.reservedSmem.cap,0x4
